//
// Generated by NVIDIA NVVM Compiler
//
// Compiler Build ID: CL-36424714
// Cuda compilation tools, release 13.0, V13.0.88
// Based on NVVM 20.0.0
//

.version 9.0
.target sm_100
.address_size 64

	// .globl	_Z14findMaxInBlockPiS_
.extern .shared .align 16 .b8 s_arr[];

.visible .entry _Z14findMaxInBlockPiS_(
	.param .u64 .ptr .align 1 _Z14findMaxInBlockPiS__param_0,
	.param .u64 .ptr .align 1 _Z14findMaxInBlockPiS__param_1
)
{
	.reg .pred 	%p<6>;
	.reg .b32 	%r<21>;
	.reg .b64 	%rd<9>;

	ld.param.u64 	%rd2, [_Z14findMaxInBlockPiS__param_0];
	ld.param.u64 	%rd1, [_Z14findMaxInBlockPiS__param_1];
	cvta.to.global.u64 	%rd3, %rd2;
	mov.u32 	%r1, %tid.x;
	mov.u32 	%r2, %ctaid.x;
	shl.b32 	%r8, %r2, 10;
	or.b32  	%r9, %r8, %r1;
	mul.wide.s32 	%rd4, %r9, 4;
	add.s64 	%rd5, %rd3, %rd4;
	ld.global.u32 	%r10, [%rd5];
	shl.b32 	%r11, %r1, 2;
	mov.u32 	%r12, s_arr;
	add.s32 	%r3, %r12, %r11;
	st.shared.u32 	[%r3], %r10;
	bar.sync 	0;
	mov.u32 	%r4, %ntid.x;
	setp.lt.u32 	%p1, %r4, 2;
	@%p1 bra 	$L__BB0_6;
	mov.b32 	%r20, 1;
$L__BB0_2:
	mov.u32 	%r5, %r20;
	shl.b32 	%r20, %r5, 1;
	add.s32 	%r14, %r20, -1;
	and.b32  	%r15, %r14, %r1;
	setp.ne.s32 	%p2, %r15, 0;
	@%p2 bra 	$L__BB0_5;
	ld.shared.u32 	%r16, [%r3];
	shl.b32 	%r17, %r5, 2;
	add.s32 	%r18, %r3, %r17;
	ld.shared.u32 	%r7, [%r18];
	setp.ge.s32 	%p3, %r16, %r7;
	@%p3 bra 	$L__BB0_5;
	st.shared.u32 	[%r3], %r7;
$L__BB0_5:
	bar.sync 	0;
	setp.lt.u32 	%p4, %r20, %r4;
	@%p4 bra 	$L__BB0_2;
$L__BB0_6:
	setp.ne.s32 	%p5, %r1, 0;
	@%p5 bra 	$L__BB0_8;
	ld.shared.u32 	%r19, [s_arr];
	cvta.to.global.u64 	%rd6, %rd1;
	mul.wide.u32 	%rd7, %r2, 4;
	add.s64 	%rd8, %rd6, %rd7;
	st.global.u32 	[%rd8], %r19;
$L__BB0_8:
	ret;

}


// ===== COMPILED SASS (sm_100) =====

	.target	sm_100

	.elftype	@"ET_EXEC"


//--------------------- .note.nv.tkinfo           --------------------------
	.section	.note.nv.tkinfo,"",@"SHT_NOTE"
	.sectionflags	@"SHF_NOTE_NV_TKINFO"
	.tkinfo
        /*0018*/ 	.word	0x00000002
        /*0030*/ 	.string	""
        /*0030*/ 	.string	"ptxas"
        /*0030*/ 	.string	"Cuda compilation tools, release 13.0, V13.0.88"
        /*0030*/ 	.string	"Build cuda_13.0.r13.0/compiler.36424714_0"
        /*0030*/ 	.string	"-arch sm_100 -m 64 "



//--------------------- .note.nv.cuinfo           --------------------------
	.section	.note.nv.cuinfo,"",@"SHT_NOTE"
	.sectionflags	@"SHF_NOTE_NV_CUINFO"
        /*0018*/ 	.short	0x0002
        /*001a*/ 	.short	0x0064
        /*001c*/ 	.short	0x0082
	.zero		2


//--------------------- .nv.info                  --------------------------
	.section	.nv.info,"",@"SHT_CUDA_INFO"
	.align	4


	//----- nvinfo : EIATTR_REGCOUNT
	.align		4
        /*0000*/ 	.byte	0x04, 0x2f
        /*0002*/ 	.short	(.L_1 - .L_0)
	.align		4
.L_0:
        /*0004*/ 	.word	index@(_Z14findMaxInBlockPiS_)
        /*0008*/ 	.word	0x0000000c


	//----- nvinfo : EIATTR_FRAME_SIZE
	.align		4
.L_1:
        /*000c*/ 	.byte	0x04, 0x11
        /*000e*/ 	.short	(.L_3 - .L_2)
	.align		4
.L_2:
        /*0010*/ 	.word	index@(_Z14findMaxInBlockPiS_)
        /*0014*/ 	.word	0x00000000


	//----- nvinfo : EIATTR_MIN_STACK_SIZE
	.align		4
.L_3:
        /*0018*/ 	.byte	0x04, 0x12
        /*001a*/ 	.short	(.L_5 - .L_4)
	.align		4
.L_4:
        /*001c*/ 	.word	index@(_Z14findMaxInBlockPiS_)
        /*0020*/ 	.word	0x00000000
.L_5:


//--------------------- .nv.compat                --------------------------
	.section	.nv.compat,"",@"SHT_CUDA_COMPAT_INFO"
	.align	4
        /*0000*/ 	.byte	0x02, 0x09, 0x00, 0x00, 0x02, 0x02, 0x01, 0x00, 0x02, 0x05, 0x05, 0x00, 0x03, 0x07, 0x01, 0x01
        /*0010*/ 	.byte	0x02, 0x03, 0x00, 0x00, 0x02, 0x06, 0x01, 0x00, 0x04, 0x0b, 0x08, 0x00, 0x09, 0x00, 0x00, 0x00
        /*0020*/ 	.byte	0x00, 0x00, 0x00, 0x00


//--------------------- .nv.info._Z14findMaxInBlockPiS_ --------------------------
	.section	.nv.info._Z14findMaxInBlockPiS_,"",@"SHT_CUDA_INFO"
	.sectionflags	@""
	.align	4


	//----- nvinfo : EIATTR_CUDA_API_VERSION
	.align		4
        /*0000*/ 	.byte	0x04, 0x37
        /*0002*/ 	.short	(.L_7 - .L_6)
.L_6:
        /*0004*/ 	.word	0x00000082


	//----- nvinfo : EIATTR_KPARAM_INFO
	.align		4
.L_7:
        /*0008*/ 	.byte	0x04, 0x17
        /*000a*/ 	.short	(.L_9 - .L_8)
.L_8:
        /*000c*/ 	.word	0x00000000
        /*0010*/ 	.short	0x0001
        /*0012*/ 	.short	0x0008
        /*0014*/ 	.byte	0x00, 0xf5, 0x21, 0x00


	//----- nvinfo : EIATTR_KPARAM_INFO
	.align		4
.L_9:
        /*0018*/ 	.byte	0x04, 0x17
        /*001a*/ 	.short	(.L_11 - .L_10)
.L_10:
        /*001c*/ 	.word	0x00000000
        /*0020*/ 	.short	0x0000
        /*0022*/ 	.short	0x0000
        /*0024*/ 	.byte	0x00, 0xf5, 0x21, 0x00


	//----- nvinfo : EIATTR_SPARSE_MMA_MASK
	.align		4
.L_11:
        /*0028*/ 	.byte	0x03, 0x50
        /*002a*/ 	.short	0x0000


	//----- nvinfo : EIATTR_MAXREG_COUNT
	.align		4
        /*002c*/ 	.byte	0x03, 0x1b
        /*002e*/ 	.short	0x00ff


	//----- nvinfo : EIATTR_NUM_BARRIERS
	.align		4
        /*0030*/ 	.byte	0x02, 0x4c
        /*0032*/ 	.byte	0x01
	.zero		1


	//----- nvinfo : EIATTR_MERCURY_ISA_VERSION
	.align		4
        /*0034*/ 	.byte	0x03, 0x5f
        /*0036*/ 	.short	0x0101


	//----- nvinfo : EIATTR_VRC_CTA_INIT_COUNT
	.align		4
        /*0038*/ 	.byte	0x02, 0x4a
	.zero		1
	.zero		1


	//----- nvinfo : EIATTR_EXIT_INSTR_OFFSETS
	.align		4
        /*003c*/ 	.byte	0x04, 0x1c
        /*003e*/ 	.short	(.L_13 - .L_12)


	//   ....[0]....
.L_12:
        /*0040*/ 	.word	0x00000230


	//   ....[1]....
        /*0044*/ 	.word	0x000002b0


	//----- nvinfo : EIATTR_CRS_STACK_SIZE
	.align		4
.L_13:
        /*0048*/ 	.byte	0x04, 0x1e
        /*004a*/ 	.short	(.L_15 - .L_14)
.L_14:
        /*004c*/ 	.word	0x00000000


	//----- nvinfo : EIATTR_CBANK_PARAM_SIZE
	.align		4
.L_15:
        /*0050*/ 	.byte	0x03, 0x19
        /*0052*/ 	.short	0x0010


	//----- nvinfo : EIATTR_PARAM_CBANK
	.align		4
        /*0054*/ 	.byte	0x04, 0x0a
        /*0056*/ 	.short	(.L_17 - .L_16)
	.align		4
.L_16:
        /*0058*/ 	.word	index@(.nv.constant0._Z14findMaxInBlockPiS_)
        /*005c*/ 	.short	0x0380
        /*005e*/ 	.short	0x0010


	//----- nvinfo : EIATTR_SW_WAR
	.align		4
.L_17:
        /*0060*/ 	.byte	0x04, 0x36
        /*0062*/ 	.short	(.L_19 - .L_18)
.L_18:
        /*0064*/ 	.word	0x00000008
.L_19:


//--------------------- .nv.callgraph             --------------------------
	.section	.nv.callgraph,"",@"SHT_CUDA_CALLGRAPH"
	.align	4
	.sectionentsize	8
	.align		4
        /*0000*/ 	.word	0x00000000
	.align		4
        /*0004*/ 	.word	0xffffffff
	.align		4
        /*0008*/ 	.word	0x00000000
	.align		4
        /*000c*/ 	.word	0xfffffffe
	.align		4
        /*0010*/ 	.word	0x00000000
	.align		4
        /*0014*/ 	.word	0xfffffffd
	.align		4
        /*0018*/ 	.word	0x00000000
	.align		4
        /*001c*/ 	.word	0xfffffffc


//--------------------- .text._Z14findMaxInBlockPiS_ --------------------------
	.section	.text._Z14findMaxInBlockPiS_,"ax",@progbits
	.align	128
        .global         _Z14findMaxInBlockPiS_
        .type           _Z14findMaxInBlockPiS_,@function
        .size           _Z14findMaxInBlockPiS_,(.L_x_5 - _Z14findMaxInBlockPiS_)
        .other          _Z14findMaxInBlockPiS_,@"STO_CUDA_ENTRY STV_DEFAULT"
_Z14findMaxInBlockPiS_:
.text._Z14findMaxInBlockPiS_:
[----:B------:R-:W-:Y:S01]  /*0000*/  LDC R1, c[0x0][0x37c] ;  /* 0x0000df00ff017b82 */ /* 0x000fe20000000800 */
[----:B------:R-:W0:Y:S07]  /*0010*/  S2R R9, SR_CTAID.X ;  /* 0x0000000000097919 */ /* 0x000e2e0000002500 */
[----:B------:R-:W1:Y:S01]  /*0020*/  LDC.64 R2, c[0x0][0x380] ;  /* 0x0000e000ff027b82 */ /* 0x000e620000000a00 */
[----:B------:R-:W2:Y:S01]  /*0030*/  LDCU.64 UR6, c[0x0][0x358] ;  /* 0x00006b00ff0677ac */ /* 0x000ea20008000a00 */
[----:B------:R-:W3:Y:S01]  /*0040*/  S2R R7, SR_TID.X ;  /* 0x0000000000077919 */ /* 0x000ee20000002100 */
[----:B0-----:R-:W-:-:S05]  /*0050*/  IMAD.SHL.U32 R0, R9, 0x400, RZ ;  /* 0x0000040009007824 */ /* 0x001fca00078e00ff */
[----:B---3--:R-:W-:-:S05]  /*0060*/  LOP3.LUT R5, R0, R7, RZ, 0xfc, !PT ;  /* 0x0000000700057212 */ /* 0x008fca00078efcff */
[----:B-1----:R-:W-:-:S06]  /*0070*/  IMAD.WIDE R2, R5, 0x4, R2 ;  /* 0x0000000405027825 */ /* 0x002fcc00078e0202 */
[----:B--2---:R-:W2:Y:S01]  /*0080*/  LDG.E R2, desc[UR6][R2.64] ;  /* 0x0000000602027981 */ /* 0x004ea2000c1e1900 */
[----:B------:R-:W0:Y:S01]  /*0090*/  S2UR UR5, SR_CgaCtaId ;  /* 0x00000000000579c3 */ /* 0x000e220000008800 */
[----:B------:R-:W-:Y:S01]  /*00a0*/  UMOV UR4, 0x400 ;  /* 0x0000040000047882 */ /* 0x000fe20000000000 */
[----:B------:R-:W1:Y:S02]  /*00b0*/  LDCU UR8, c[0x0][0x360] ;  /* 0x00006c00ff0877ac */ /* 0x000e640008000800 */
[----:B-1----:R-:W-:Y:S02]  /*00c0*/  UISETP.GE.U32.AND UP0, UPT, UR8, 0x2, UPT ;  /* 0x000000020800788c */ /* 0x002fe4000bf06070 */
[----:B0-----:R-:W-:-:S06]  /*00d0*/  ULEA UR4, UR5, UR4, 0x18 ;  /* 0x0000000405047291 */ /* 0x001fcc000f8ec0ff */
[----:B------:R-:W-:-:S05]  /*00e0*/  LEA R5, R7, UR4, 0x2 ;  /* 0x0000000407057c11 */ /* 0x000fca000f8e10ff */
[----:B--2---:R0:W-:Y:S01]  /*00f0*/  STS [R5], R2 ;  /* 0x0000000205007388 */ /* 0x0041e20000000800 */
[----:B------:R-:W-:Y:S06]  /*0100*/  BAR.SYNC.DEFER_BLOCKING 0x0 ;  /* 0x0000000000007b1d */ /* 0x000fec0000010000 */
[----:B------:R-:W-:Y:S05]  /*0110*/  BRA.U !UP0, `(.L_x_0) ;  /* 0x0000000108407547 */ /* 0x000fea000b800000 */
[----:B------:R-:W-:-:S05]  /*0120*/  UMOV UR4, 0x1 ;  /* 0x0000000100047882 */ /* 0x000fca0000000000 */
.L_x_3:
[----:B0-----:R-:W-:Y:S01]  /*0130*/  IMAD.U32 R2, RZ, RZ, UR4 ;  /* 0x00000004ff027e24 */ /* 0x001fe2000f8e00ff */
[----:B------:R-:W-:Y:S01]  /*0140*/  USHF.L.U32 UR4, UR4, 0x1, URZ ;  /* 0x0000000104047899 */ /* 0x000fe200080006ff */
[----:B------:R-:W-:Y:S03]  /*0150*/  BSSY.RECONVERGENT B0, `(.L_x_1) ;  /* 0x0000009000007945 */ /* 0x000fe60003800200 */
[----:B------:R-:W-:-:S06]  /*0160*/  UIADD3 UR5, UPT, UPT, UR4, -0x1, URZ ;  /* 0xffffffff04057890 */ /* 0x000fcc000fffe0ff */
[----:B------:R-:W-:-:S13]  /*0170*/  LOP3.LUT P0, RZ, R7, UR5, RZ, 0xc0, !PT ;  /* 0x0000000507ff7c12 */ /* 0x000fda000f80c0ff */
[----:B------:R-:W-:Y:S05]  /*0180*/  @P0 BRA `(.L_x_2) ;  /* 0x0000000000140947 */ /* 0x000fea0003800000 */
[----:B------:R-:W-:Y:S01]  /*0190*/  IMAD R2, R2, 0x4, R5 ;  /* 0x0000000402027824 */ /* 0x000fe200078e0205 */
[----:B------:R-:W-:Y:S05]  /*01a0*/  LDS R0, [R5] ;  /* 0x0000000005007984 */ /* 0x000fea0000000800 */
[----:B------:R-:W0:Y:S02]  /*01b0*/  LDS R2, [R2] ;  /* 0x0000000002027984 */ /* 0x000e240000000800 */
[----:B0-----:R-:W-:-:S13]  /*01c0*/  ISETP.GE.AND P0, PT, R0, R2, PT ;  /* 0x000000020000720c */ /* 0x001fda0003f06270 */
[----:B------:R0:W-:Y:S02]  /*01d0*/  @!P0 STS [R5], R2 ;  /* 0x0000000205008388 */ /* 0x0001e40000000800 */
.L_x_2:
[----:B------:R-:W-:Y:S05]  /*01e0*/  BSYNC.RECONVERGENT B0 ;  /* 0x0000000000007941 */ /* 0x000fea0003800200 */
.L_x_1:
[----:B------:R-:W-:Y:S01]  /*01f0*/  BAR.SYNC.DEFER_BLOCKING 0x0 ;  /* 0x0000000000007b1d */ /* 0x000fe20000010000 */
[----:B------:R-:W-:-:S09]  /*0200*/  UISETP.GE.U32.AND UP0, UPT, UR4, UR8, UPT ;  /* 0x000000080400728c */ /* 0x000fd2000bf06070 */
[----:B------:R-:W-:Y:S05]  /*0210*/  BRA.U !UP0, `(.L_x_3) ;  /* 0xfffffffd08c47547 */ /* 0x000fea000b83ffff */
.L_x_0:
[----:B------:R-:W-:-:S13]  /*0220*/  ISETP.NE.AND P0, PT, R7, RZ, PT ;  /* 0x000000ff0700720c */ /* 0x000fda0003f05270 */
[----:B------:R-:W-:Y:S05]  /*0230*/  @P0 EXIT ;  /* 0x000000000000094d */ /* 0x000fea0003800000 */
[----:B------:R-:W1:Y:S01]  /*0240*/  S2UR UR5, SR_CgaCtaId ;  /* 0x00000000000579c3 */ /* 0x000e620000008800 */
[----:B------:R-:W-:-:S07]  /*0250*/  UMOV UR4, 0x400 ;  /* 0x0000040000047882 */ /* 0x000fce0000000000 */
[----:B0-----:R-:W0:Y:S01]  /*0260*/  LDC.64 R2, c[0x0][0x388] ;  /* 0x0000e200ff027b82 */ /* 0x001e220000000a00 */
[----:B-1----:R-:W-:Y:S01]  /*0270*/  ULEA UR4, UR5, UR4, 0x18 ;  /* 0x0000000405047291 */ /* 0x002fe2000f8ec0ff */
[----:B0-----:R-:W-:-:S08]  /*0280*/  IMAD.WIDE.U32 R2, R9, 0x4, R2 ;  /* 0x0000000409027825 */ /* 0x001fd000078e0002 */
[----:B------:R-:W0:Y:S04]  /*0290*/  LDS R5, [UR4] ;  /* 0x00000004ff057984 */ /* 0x000e280008000800 */
[----:B0-----:R-:W-:Y:S01]  /*02a0*/  STG.E desc[UR6][R2.64], R5 ;  /* 0x0000000502007986 */ /* 0x001fe2000c101906 */
[----:B------:R-:W-:Y:S05]  /*02b0*/  EXIT ;  /* 0x000000000000794d */ /* 0x000fea0003800000 */
.L_x_4:
[----:B------:R-:W-:-:S00]  /*02c0*/  BRA `(.L_x_4) ;  /* 0xfffffffc00fc7947 */ /* 0x000fc0000383ffff */
[----:B------:R-:W-:-:S00]  /*02d0*/  NOP ;  /* 0x0000000000007918 */ /* 0x000fc00000000000 */
        /* <DEDUP_REMOVED lines=10> */
.L_x_5:


//--------------------- .nv.shared._Z14findMaxInBlockPiS_ --------------------------
	.section	.nv.shared._Z14findMaxInBlockPiS_,"aw",@nobits
	.sectionflags	@""
	.align	16
	.zero		1024


//--------------------- .nv.shared.reserved.0     --------------------------
	.section	.nv.shared.reserved.0,"aw",@nobits
	.weak		__nv_reservedSMEM_offset_0_alias
	.size		__nv_reservedSMEM_offset_0_alias, 0, 64
	.other		__nv_reservedSMEM_offset_0_alias,@"STO_CUDA_RESERVED_SHARED STV_DEFAULT"
__nv_reservedSMEM_offset_0_alias:
	.zero		0
	.zero		64


//--------------------- .nv.constant0._Z14findMaxInBlockPiS_ --------------------------
	.section	.nv.constant0._Z14findMaxInBlockPiS_,"a",@progbits
	.sectionflags	@""
	.align	4
.nv.constant0._Z14findMaxInBlockPiS_:
	.zero		912


//--------------------- SYMBOLS --------------------------

	.type		.nv.reservedSmem.offset0,@object
	.size		.nv.reservedSmem.offset0,0x4
	.type		.nv.reservedSmem.cap,@object
	.size		.nv.reservedSmem.cap,0x4
